//
// Generated by NVIDIA NVVM Compiler
//
// Compiler Build ID: CL-36424714
// Cuda compilation tools, release 13.0, V13.0.88
// Based on NVVM 20.0.0
//

.version 9.0
.target sm_100
.address_size 64


.func _Z24solveNQueensRecursiveGPUiiiiiPi(
	.param .b32 _Z24solveNQueensRecursiveGPUiiiiiPi_param_0,
	.param .b32 _Z24solveNQueensRecursiveGPUiiiiiPi_param_1,
	.param .b32 _Z24solveNQueensRecursiveGPUiiiiiPi_param_2,
	.param .b32 _Z24solveNQueensRecursiveGPUiiiiiPi_param_3,
	.param .b64 _Z24solveNQueensRecursiveGPUiiiiiPi_param_4
)
{
	.reg .pred 	%p<4>;
	.reg .b32 	%r<21>;
	.reg .b64 	%rd<3>;

	ld.param.u32 	%r4, [_Z24solveNQueensRecursiveGPUiiiiiPi_param_0];
	ld.param.u32 	%r5, [_Z24solveNQueensRecursiveGPUiiiiiPi_param_1];
	ld.param.u32 	%r6, [_Z24solveNQueensRecursiveGPUiiiiiPi_param_2];
	ld.param.u32 	%r7, [_Z24solveNQueensRecursiveGPUiiiiiPi_param_3];
	ld.param.u64 	%rd1, [_Z24solveNQueensRecursiveGPUiiiiiPi_param_4];
	setp.ne.s32 	%p1, %r4, %r7;
	@%p1 bra 	$L__BB0_2;
	cvta.to.local.u64 	%rd2, %rd1;
	ld.local.u32 	%r18, [%rd2];
	add.s32 	%r19, %r18, 1;
	st.local.u32 	[%rd2], %r19;
	bra.uni 	$L__BB0_4;
$L__BB0_2:
	or.b32  	%r8, %r5, %r4;
	or.b32  	%r9, %r8, %r6;
	not.b32 	%r10, %r9;
	and.b32  	%r20, %r7, %r10;
	setp.eq.s32 	%p2, %r20, 0;
	@%p2 bra 	$L__BB0_4;
$L__BB0_3:
	neg.s32 	%r11, %r20;
	and.b32  	%r12, %r20, %r11;
	sub.s32 	%r20, %r20, %r12;
	or.b32  	%r13, %r12, %r4;
	or.b32  	%r14, %r12, %r5;
	shl.b32 	%r15, %r14, 1;
	or.b32  	%r16, %r12, %r6;
	shr.s32 	%r17, %r16, 1;
	{ // callseq 0, 0
	.param .b32 param0;
	st.param.b32 	[param0], %r13;
	.param .b32 param1;
	st.param.b32 	[param1], %r15;
	.param .b32 param2;
	st.param.b32 	[param2], %r17;
	.param .b32 param3;
	st.param.b32 	[param3], %r7;
	.param .b64 param4;
	st.param.b64 	[param4], %rd1;
	call.uni 
	_Z24solveNQueensRecursiveGPUiiiiiPi, 
	(
	param0, 
	param1, 
	param2, 
	param3, 
	param4
	);
	} // callseq 0
	setp.ne.s32 	%p3, %r20, 0;
	@%p3 bra 	$L__BB0_3;
$L__BB0_4:
	ret;

}
	// .globl	_Z22nQueensIterativeKerneliPi
.visible .entry _Z22nQueensIterativeKerneliPi(
	.param .u32 _Z22nQueensIterativeKerneliPi_param_0,
	.param .u64 .ptr .align 1 _Z22nQueensIterativeKerneliPi_param_1
)
{
	.local .align 16 .b8 	__local_depot1[128];
	.reg .b64 	%SP;
	.reg .b64 	%SPL;
	.reg .pred 	%p<6>;
	.reg .b32 	%r<48>;
	.reg .b64 	%rd<11>;

	mov.u64 	%SPL, __local_depot1;
	ld.param.u32 	%r17, [_Z22nQueensIterativeKerneliPi_param_0];
	ld.param.u64 	%rd2, [_Z22nQueensIterativeKerneliPi_param_1];
	add.u64 	%rd1, %SPL, 0;
	mov.u32 	%r18, %tid.x;
	mov.u32 	%r19, %ctaid.x;
	mov.u32 	%r20, %ntid.x;
	mad.lo.s32 	%r1, %r19, %r20, %r18;
	setp.ge.s32 	%p1, %r1, %r17;
	@%p1 bra 	$L__BB1_8;
	mov.b32 	%r23, 1;
	shl.b32 	%r24, %r23, %r1;
	shr.s32 	%r25, %r24, 1;
	mov.b32 	%r26, 2;
	shl.b32 	%r27, %r26, %r1;
	mov.b32 	%r28, -1;
	shl.b32 	%r29, %r28, %r17;
	not.b32 	%r2, %r29;
	st.local.v2.u32 	[%rd1], {%r24, %r27};
	st.local.u32 	[%rd1+8], %r25;
	mov.b32 	%r46, 0;
	mov.b32 	%r47, 3;
$L__BB1_2:
	add.s32 	%r30, %r47, -1;
	mul.wide.u32 	%rd4, %r30, 4;
	add.s64 	%rd5, %rd1, %rd4;
	ld.local.u32 	%r5, [%rd5];
	mul.wide.u32 	%rd6, %r47, 4;
	add.s64 	%rd7, %rd1, %rd6;
	ld.local.u32 	%r6, [%rd7+-8];
	add.s32 	%r47, %r47, -3;
	ld.local.u32 	%r8, [%rd7+-12];
	setp.ne.s32 	%p2, %r8, %r2;
	@%p2 bra 	$L__BB1_4;
	add.s32 	%r46, %r46, 1;
	bra.uni 	$L__BB1_6;
$L__BB1_4:
	or.b32  	%r31, %r6, %r5;
	or.b32  	%r32, %r31, %r8;
	not.b32 	%r33, %r32;
	and.b32  	%r44, %r33, %r2;
	setp.eq.s32 	%p3, %r44, 0;
	@%p3 bra 	$L__BB1_6;
$L__BB1_5:
	neg.s32 	%r34, %r44;
	and.b32  	%r35, %r44, %r34;
	sub.s32 	%r44, %r44, %r35;
	or.b32  	%r36, %r35, %r8;
	mul.wide.s32 	%rd8, %r47, 4;
	add.s64 	%rd9, %rd1, %rd8;
	st.local.u32 	[%rd9], %r36;
	or.b32  	%r37, %r35, %r6;
	shl.b32 	%r38, %r37, 1;
	st.local.u32 	[%rd9+4], %r38;
	or.b32  	%r39, %r35, %r5;
	shr.s32 	%r40, %r39, 1;
	add.s32 	%r47, %r47, 3;
	st.local.u32 	[%rd9+8], %r40;
	setp.ne.s32 	%p4, %r44, 0;
	@%p4 bra 	$L__BB1_5;
$L__BB1_6:
	setp.gt.s32 	%p5, %r47, 0;
	@%p5 bra 	$L__BB1_2;
	cvta.to.global.u64 	%rd10, %rd2;
	atom.global.add.u32 	%r41, [%rd10], %r46;
$L__BB1_8:
	ret;

}
	// .globl	_Z22nQueensRecursiveKerneliPi
.visible .entry _Z22nQueensRecursiveKerneliPi(
	.param .u32 _Z22nQueensRecursiveKerneliPi_param_0,
	.param .u64 .ptr .align 1 _Z22nQueensRecursiveKerneliPi_param_1
)
{
	.local .align 4 .b8 	__local_depot2[4];
	.reg .b64 	%SP;
	.reg .b64 	%SPL;
	.reg .pred 	%p<2>;
	.reg .b32 	%r<17>;
	.reg .b64 	%rd<5>;

	mov.u64 	%SPL, __local_depot2;
	cvta.local.u64 	%SP, %SPL;
	ld.param.u32 	%r2, [_Z22nQueensRecursiveKerneliPi_param_0];
	ld.param.u64 	%rd1, [_Z22nQueensRecursiveKerneliPi_param_1];
	mov.u32 	%r3, %tid.x;
	mov.u32 	%r4, %ctaid.x;
	mov.u32 	%r5, %ntid.x;
	mad.lo.s32 	%r1, %r4, %r5, %r3;
	setp.ge.s32 	%p1, %r1, %r2;
	@%p1 bra 	$L__BB2_2;
	add.u64 	%rd2, %SP, 0;
	add.u64 	%rd3, %SPL, 0;
	cvta.to.global.u64 	%rd4, %rd1;
	mov.b32 	%r6, -1;
	shl.b32 	%r7, %r6, %r2;
	not.b32 	%r8, %r7;
	mov.b32 	%r9, 1;
	shl.b32 	%r10, %r9, %r1;
	shr.s32 	%r11, %r10, 1;
	mov.b32 	%r12, 2;
	shl.b32 	%r13, %r12, %r1;
	mov.b32 	%r14, 0;
	st.local.u32 	[%rd3], %r14;
	{ // callseq 1, 0
	.param .b32 param0;
	st.param.b32 	[param0], %r10;
	.param .b32 param1;
	st.param.b32 	[param1], %r13;
	.param .b32 param2;
	st.param.b32 	[param2], %r11;
	.param .b32 param3;
	st.param.b32 	[param3], %r8;
	.param .b64 param4;
	st.param.b64 	[param4], %rd2;
	call.uni 
	_Z24solveNQueensRecursiveGPUiiiiiPi, 
	(
	param0, 
	param1, 
	param2, 
	param3, 
	param4
	);
	} // callseq 1
	ld.local.u32 	%r15, [%rd3];
	atom.global.add.u32 	%r16, [%rd4], %r15;
$L__BB2_2:
	ret;

}


// ===== COMPILED SASS (sm_100) =====

	.target	sm_100

	.elftype	@"ET_EXEC"


//--------------------- .note.nv.tkinfo           --------------------------
	.section	.note.nv.tkinfo,"",@"SHT_NOTE"
	.sectionflags	@"SHF_NOTE_NV_TKINFO"
	.tkinfo
        /*0018*/ 	.word	0x00000002
        /*0030*/ 	.string	""
        /*0030*/ 	.string	"ptxas"
        /*0030*/ 	.string	"Cuda compilation tools, release 13.0, V13.0.88"
        /*0030*/ 	.string	"Build cuda_13.0.r13.0/compiler.36424714_0"
        /*0030*/ 	.string	"-arch sm_100 -m 64 "



//--------------------- .note.nv.cuinfo           --------------------------
	.section	.note.nv.cuinfo,"",@"SHT_NOTE"
	.sectionflags	@"SHF_NOTE_NV_CUINFO"
        /*0018*/ 	.short	0x0002
        /*001a*/ 	.short	0x0064
        /*001c*/ 	.short	0x0082
	.zero		2


//--------------------- .nv.info                  --------------------------
	.section	.nv.info,"",@"SHT_CUDA_INFO"
	.align	4


	//----- nvinfo : EIATTR_REGCOUNT
	.align		4
        /*0000*/ 	.byte	0x04, 0x2f
        /*0002*/ 	.short	(.L_1 - .L_0)
	.align		4
.L_0:
        /*0004*/ 	.word	index@(_Z22nQueensIterativeKerneliPi)
        /*0008*/ 	.word	0x00000011


	//----- nvinfo : EIATTR_FRAME_SIZE
	.align		4
.L_1:
        /*000c*/ 	.byte	0x04, 0x11
        /*000e*/ 	.short	(.L_3 - .L_2)
	.align		4
.L_2:
        /*0010*/ 	.word	index@(_Z22nQueensIterativeKerneliPi)
        /*0014*/ 	.word	0x00000080


	//----- nvinfo : EIATTR_REGCOUNT
	.align		4
.L_3:
        /*0018*/ 	.byte	0x04, 0x2f
        /*001a*/ 	.short	(.L_5 - .L_4)
	.align		4
.L_4:
        /*001c*/ 	.word	index@(_Z22nQueensRecursiveKerneliPi)
        /*0020*/ 	.word	0x0000001c


	//----- nvinfo : EIATTR_FRAME_SIZE
	.align		4
.L_5:
        /*0024*/ 	.byte	0x04, 0x11
        /*0026*/ 	.short	(.L_7 - .L_6)
	.align		4
.L_6:
        /*0028*/ 	.word	index@($_Z22nQueensRecursiveKerneliPi$_Z24solveNQueensRecursiveGPUiiiiiPi)
        /*002c*/ 	.word	0x00000008


	//----- nvinfo : EIATTR_FRAME_SIZE
	.align		4
.L_7:
        /*0030*/ 	.byte	0x04, 0x11
        /*0032*/ 	.short	(.L_9 - .L_8)
	.align		4
.L_8:
        /*0034*/ 	.word	index@(_Z22nQueensRecursiveKerneliPi)
        /*0038*/ 	.word	0x00000008


	//----- nvinfo : EIATTR_MIN_STACK_SIZE
	.align		4
.L_9:
        /*003c*/ 	.byte	0x04, 0x12
        /*003e*/ 	.short	(.L_11 - .L_10)
	.align		4
.L_10:
        /*0040*/ 	.word	index@(_Z22nQueensRecursiveKerneliPi)
        /*0044*/ 	.word	0x00000008


	//----- nvinfo : EIATTR_MIN_STACK_SIZE
	.align		4
.L_11:
        /*0048*/ 	.byte	0x04, 0x12
        /*004a*/ 	.short	(.L_13 - .L_12)
	.align		4
.L_12:
        /*004c*/ 	.word	index@(_Z22nQueensIterativeKerneliPi)
        /*0050*/ 	.word	0x00000080
.L_13:


//--------------------- .nv.compat                --------------------------
	.section	.nv.compat,"",@"SHT_CUDA_COMPAT_INFO"
	.align	4
        /*0000*/ 	.byte	0x02, 0x09, 0x00, 0x00, 0x02, 0x02, 0x01, 0x00, 0x02, 0x05, 0x05, 0x00, 0x03, 0x07, 0x01, 0x01
        /*0010*/ 	.byte	0x02, 0x03, 0x00, 0x00, 0x02, 0x06, 0x01, 0x00, 0x04, 0x0b, 0x08, 0x00, 0x09, 0x00, 0x00, 0x00
        /*0020*/ 	.byte	0x00, 0x00, 0x00, 0x00


//--------------------- .nv.info._Z22nQueensRecursiveKerneliPi --------------------------
	.section	.nv.info._Z22nQueensRecursiveKerneliPi,"",@"SHT_CUDA_INFO"
	.sectionflags	@""
	.align	4


	//----- nvinfo : EIATTR_CUDA_API_VERSION
	.align		4
        /*0000*/ 	.byte	0x04, 0x37
        /*0002*/ 	.short	(.L_15 - .L_14)
.L_14:
        /*0004*/ 	.word	0x00000082


	//----- nvinfo : EIATTR_KPARAM_INFO
	.align		4
.L_15:
        /*0008*/ 	.byte	0x04, 0x17
        /*000a*/ 	.short	(.L_17 - .L_16)
.L_16:
        /*000c*/ 	.word	0x00000000
        /*0010*/ 	.short	0x0001
        /*0012*/ 	.short	0x0008
        /*0014*/ 	.byte	0x00, 0xf5, 0x21, 0x00


	//----- nvinfo : EIATTR_KPARAM_INFO
	.align		4
.L_17:
        /*0018*/ 	.byte	0x04, 0x17
        /*001a*/ 	.short	(.L_19 - .L_18)
.L_18:
        /*001c*/ 	.word	0x00000000
        /*0020*/ 	.short	0x0000
        /*0022*/ 	.short	0x0000
        /*0024*/ 	.byte	0x00, 0xf0, 0x11, 0x00


	//----- nvinfo : EIATTR_SPARSE_MMA_MASK
	.align		4
.L_19:
        /*0028*/ 	.byte	0x03, 0x50
        /*002a*/ 	.short	0x0000


	//----- nvinfo : EIATTR_MAXREG_COUNT
	.align		4
        /*002c*/ 	.byte	0x03, 0x1b
        /*002e*/ 	.short	0x00ff


	//----- nvinfo : EIATTR_MERCURY_ISA_VERSION
	.align		4
        /*0030*/ 	.byte	0x03, 0x5f
        /*0032*/ 	.short	0x0101


	//----- nvinfo : EIATTR_INT_WARP_WIDE_INSTR_OFFSETS
	.align		4
        /*0034*/ 	.byte	0x04, 0x31
        /*0036*/ 	.short	(.L_21 - .L_20)


	//   ....[0]....
.L_20:
        /*0038*/ 	.word	0x000001d0


	//   ....[1]....
        /*003c*/ 	.word	0x00000210


	//----- nvinfo : EIATTR_VRC_CTA_INIT_COUNT
	.align		4
.L_21:
        /*0040*/ 	.byte	0x02, 0x4a
	.zero		1
	.zero		1


	//----- nvinfo : EIATTR_EXIT_INSTR_OFFSETS
	.align		4
        /*0044*/ 	.byte	0x04, 0x1c
        /*0046*/ 	.short	(.L_23 - .L_22)


	//   ....[0]....
.L_22:
        /*0048*/ 	.word	0x000000c0


	//   ....[1]....
        /*004c*/ 	.word	0x00000240


	//----- nvinfo : EIATTR_CRS_STACK_SIZE
	.align		4
.L_23:
        /*0050*/ 	.byte	0x04, 0x1e
        /*0052*/ 	.short	(.L_25 - .L_24)
.L_24:
        /*0054*/ 	.word	0x00000000


	//----- nvinfo : EIATTR_CBANK_PARAM_SIZE
	.align		4
.L_25:
        /*0058*/ 	.byte	0x03, 0x19
        /*005a*/ 	.short	0x0010


	//----- nvinfo : EIATTR_PARAM_CBANK
	.align		4
        /*005c*/ 	.byte	0x04, 0x0a
        /*005e*/ 	.short	(.L_27 - .L_26)
	.align		4
.L_26:
        /*0060*/ 	.word	index@(.nv.constant0._Z22nQueensRecursiveKerneliPi)
        /*0064*/ 	.short	0x0380
        /*0066*/ 	.short	0x0010


	//----- nvinfo : EIATTR_SW_WAR
	.align		4
.L_27:
        /*0068*/ 	.byte	0x04, 0x36
        /*006a*/ 	.short	(.L_29 - .L_28)
.L_28:
        /*006c*/ 	.word	0x00000008
.L_29:


//--------------------- .nv.info._Z22nQueensIterativeKerneliPi --------------------------
	.section	.nv.info._Z22nQueensIterativeKerneliPi,"",@"SHT_CUDA_INFO"
	.sectionflags	@""
	.align	4


	//----- nvinfo : EIATTR_CUDA_API_VERSION
	.align		4
        /*0000*/ 	.byte	0x04, 0x37
        /*0002*/ 	.short	(.L_31 - .L_30)
.L_30:
        /*0004*/ 	.word	0x00000082


	//----- nvinfo : EIATTR_KPARAM_INFO
	.align		4
.L_31:
        /*0008*/ 	.byte	0x04, 0x17
        /*000a*/ 	.short	(.L_33 - .L_32)
.L_32:
        /*000c*/ 	.word	0x00000000
        /*0010*/ 	.short	0x0001
        /*0012*/ 	.short	0x0008
        /*0014*/ 	.byte	0x00, 0xf5, 0x21, 0x00


	//----- nvinfo : EIATTR_KPARAM_INFO
	.align		4
.L_33:
        /*0018*/ 	.byte	0x04, 0x17
        /*001a*/ 	.short	(.L_35 - .L_34)
.L_34:
        /*001c*/ 	.word	0x00000000
        /*0020*/ 	.short	0x0000
        /*0022*/ 	.short	0x0000
        /*0024*/ 	.byte	0x00, 0xf0, 0x11, 0x00


	//----- nvinfo : EIATTR_SPARSE_MMA_MASK
	.align		4
.L_35:
        /*0028*/ 	.byte	0x03, 0x50
        /*002a*/ 	.short	0x0000


	//----- nvinfo : EIATTR_MAXREG_COUNT
	.align		4
        /*002c*/ 	.byte	0x03, 0x1b
        /*002e*/ 	.short	0x00ff


	//----- nvinfo : EIATTR_MERCURY_ISA_VERSION
	.align		4
        /*0030*/ 	.byte	0x03, 0x5f
        /*0032*/ 	.short	0x0101


	//----- nvinfo : EIATTR_INT_WARP_WIDE_INSTR_OFFSETS
	.align		4
        /*0034*/ 	.byte	0x04, 0x31
        /*0036*/ 	.short	(.L_37 - .L_36)


	//   ....[0]....
.L_36:
        /*0038*/ 	.word	0x000003e0


	//   ....[1]....
        /*003c*/ 	.word	0x00000400


	//----- nvinfo : EIATTR_VRC_CTA_INIT_COUNT
	.align		4
.L_37:
        /*0040*/ 	.byte	0x02, 0x4a
	.zero		1
	.zero		1


	//----- nvinfo : EIATTR_EXIT_INSTR_OFFSETS
	.align		4
        /*0044*/ 	.byte	0x04, 0x1c
        /*0046*/ 	.short	(.L_39 - .L_38)


	//   ....[0]....
.L_38:
        /*0048*/ 	.word	0x00000080


	//   ....[1]....
        /*004c*/ 	.word	0x00000450


	//----- nvinfo : EIATTR_CRS_STACK_SIZE
	.align		4
.L_39:
        /*0050*/ 	.byte	0x04, 0x1e
        /*0052*/ 	.short	(.L_41 - .L_40)
.L_40:
        /*0054*/ 	.word	0x00000000


	//----- nvinfo : EIATTR_CBANK_PARAM_SIZE
	.align		4
.L_41:
        /*0058*/ 	.byte	0x03, 0x19
        /*005a*/ 	.short	0x0010


	//----- nvinfo : EIATTR_PARAM_CBANK
	.align		4
        /*005c*/ 	.byte	0x04, 0x0a
        /*005e*/ 	.short	(.L_43 - .L_42)
	.align		4
.L_42:
        /*0060*/ 	.word	index@(.nv.constant0._Z22nQueensIterativeKerneliPi)
        /*0064*/ 	.short	0x0380
        /*0066*/ 	.short	0x0010


	//----- nvinfo : EIATTR_SW_WAR
	.align		4
.L_43:
        /*0068*/ 	.byte	0x04, 0x36
        /*006a*/ 	.short	(.L_45 - .L_44)
.L_44:
        /*006c*/ 	.word	0x00000008
.L_45:


//--------------------- .nv.callgraph             --------------------------
	.section	.nv.callgraph,"",@"SHT_CUDA_CALLGRAPH"
	.align	4
	.sectionentsize	8
	.align		4
        /*0000*/ 	.word	0x00000000
	.align		4
        /*0004*/ 	.word	0xffffffff
	.align		4
        /*0008*/ 	.word	0x00000000
	.align		4
        /*000c*/ 	.word	0xfffffffe
	.align		4
        /*0010*/ 	.word	0x00000000
	.align		4
        /*0014*/ 	.word	0xfffffffd
	.align		4
        /*0018*/ 	.word	0x00000000
	.align		4
        /*001c*/ 	.word	0xfffffffc


//--------------------- .text._Z22nQueensRecursiveKerneliPi --------------------------
	.section	.text._Z22nQueensRecursiveKerneliPi,"ax",@progbits
	.align	128
        .global         _Z22nQueensRecursiveKerneliPi
        .type           _Z22nQueensRecursiveKerneliPi,@function
        .size           _Z22nQueensRecursiveKerneliPi,(.L_x_11 - _Z22nQueensRecursiveKerneliPi)
        .other          _Z22nQueensRecursiveKerneliPi,@"STO_CUDA_ENTRY STV_DEFAULT"
_Z22nQueensRecursiveKerneliPi:
.text._Z22nQueensRecursiveKerneliPi:
[----:B------:R-:W0:Y:S01]  /*0000*/  LDC R1, c[0x0][0x37c] ;  /* 0x0000df00ff017b82 */ /* 0x000e220000000800 */
[----:B------:R-:W1:Y:S01]  /*0010*/  S2R R5, SR_TID.X ;  /* 0x0000000000057919 */ /* 0x000e620000002100 */
[----:B------:R-:W2:Y:S06]  /*0020*/  LDCU UR6, c[0x0][0x2fc] ;  /* 0x00005f80ff0677ac */ /* 0x000eac0008000800 */
[----:B------:R-:W1:Y:S01]  /*0030*/  S2UR UR7, SR_CTAID.X ;  /* 0x00000000000779c3 */ /* 0x000e620000002500 */
[----:B0-----:R-:W-:Y:S01]  /*0040*/  VIADD R1, R1, 0xfffffff8 ;  /* 0xfffffff801017836 */ /* 0x001fe20000000000 */
[----:B------:R-:W0:Y:S01]  /*0050*/  LDCU UR4, c[0x0][0x380] ;  /* 0x00007000ff0477ac */ /* 0x000e220008000800 */
[----:B------:R-:W3:Y:S05]  /*0060*/  LDCU UR5, c[0x0][0x2f8] ;  /* 0x00005f00ff0577ac */ /* 0x000eea0008000800 */
[----:B------:R-:W1:Y:S01]  /*0070*/  LDC R0, c[0x0][0x360] ;  /* 0x0000d800ff007b82 */ /* 0x000e620000000800 */
[----:B---3--:R-:W-:-:S05]  /*0080*/  IADD3 R8, P1, PT, R1, UR5, RZ ;  /* 0x0000000501087c10 */ /* 0x008fca000ff3e0ff */
[----:B--2---:R-:W-:Y:S02]  /*0090*/  IMAD.X R9, RZ, RZ, UR6, P1 ;  /* 0x00000006ff097e24 */ /* 0x004fe400088e06ff */
[----:B-1----:R-:W-:-:S05]  /*00a0*/  IMAD R5, R0, UR7, R5 ;  /* 0x0000000700057c24 */ /* 0x002fca000f8e0205 */
[----:B0-----:R-:W-:-:S13]  /*00b0*/  ISETP.GE.AND P0, PT, R5, UR4, PT ;  /* 0x0000000405007c0c */ /* 0x001fda000bf06270 */
[----:B------:R-:W-:Y:S05]  /*00c0*/  @P0 EXIT ;  /* 0x000000000000094d */ /* 0x000fea0003800000 */
[----:B------:R0:W-:Y:S01]  /*00d0*/  STL [R1], RZ ;  /* 0x000000ff01007387 */ /* 0x0001e20000100800 */
[----:B------:R-:W-:Y:S01]  /*00e0*/  UMOV UR5, 0xffffffff ;  /* 0xffffffff00057882 */ /* 0x000fe20000000000 */
[----:B------:R-:W-:Y:S01]  /*00f0*/  IMAD.MOV.U32 R4, RZ, RZ, 0x1 ;  /* 0x00000001ff047424 */ /* 0x000fe200078e00ff */
[----:B------:R-:W-:Y:S01]  /*0100*/  USHF.L.U32 UR4, UR5, UR4, URZ ;  /* 0x0000000405047299 */ /* 0x000fe200080006ff */
[----:B------:R-:W-:Y:S01]  /*0110*/  IMAD.MOV.U32 R0, RZ, RZ, 0x2 ;  /* 0x00000002ff007424 */ /* 0x000fe200078e00ff */
[----:B------:R-:W-:Y:S01]  /*0120*/  MOV R20, 0x1b0 ;  /* 0x000001b000147802 */ /* 0x000fe20000000f00 */
[----:B------:R-:W-:Y:S01]  /*0130*/  IMAD.MOV.U32 R21, RZ, RZ, 0x0 ;  /* 0x00000000ff157424 */ /* 0x000fe200078e00ff */
[----:B------:R-:W-:Y:S01]  /*0140*/  ULOP3.LUT UR4, URZ, UR4, URZ, 0x33, !UPT ;  /* 0x00000004ff047292 */ /* 0x000fe2000f8e33ff */
[-C--:B------:R-:W-:Y:S01]  /*0150*/  SHF.L.U32 R4, R4, R5.reuse, RZ ;  /* 0x0000000504047219 */ /* 0x080fe200000006ff */
[----:B------:R-:W1:Y:S01]  /*0160*/  LDCU.64 UR36, c[0x0][0x358] ;  /* 0x00006b00ff2477ac */ /* 0x000e620008000a00 */
[----:B------:R-:W-:-:S02]  /*0170*/  SHF.L.U32 R5, R0, R5, RZ ;  /* 0x0000000500057219 */ /* 0x000fc400000006ff */
[----:B------:R-:W-:Y:S02]  /*0180*/  SHF.R.S32.HI R6, RZ, 0x1, R4 ;  /* 0x00000001ff067819 */ /* 0x000fe40000011404 */
[----:B0-----:R-:W-:-:S07]  /*0190*/  MOV R7, UR4 ;  /* 0x0000000400077c02 */ /* 0x001fce0008000f00 */
[----:B-1----:R-:W-:Y:S05]  /*01a0*/  CALL.REL.NOINC `($_Z22nQueensRecursiveKerneliPi$_Z24solveNQueensRecursiveGPUiiiiiPi) ;  /* 0x0000000000287944 */ /* 0x002fea0003c00000 */
[----:B------:R-:W2:Y:S01]  /*01b0*/  LDL R4, [R1] ;  /* 0x0000000001047983 */ /* 0x000ea20000100800 */
[----:B------:R-:W0:Y:S01]  /*01c0*/  LDC.64 R2, c[0x0][0x388] ;  /* 0x0000e200ff027b82 */ /* 0x000e220000000a00 */
[----:B------:R-:W-:Y:S01]  /*01d0*/  VOTEU.ANY UR4, UPT, PT ;  /* 0x0000000000047886 */ /* 0x000fe200038e0100 */
[----:B------:R-:W1:Y:S01]  /*01e0*/  S2R R0, SR_LANEID ;  /* 0x0000000000007919 */ /* 0x000e620000000000 */
[----:B------:R-:W-:-:S06]  /*01f0*/  UFLO.U32 UR4, UR4 ;  /* 0x00000004000472bd */ /* 0x000fcc00080e0000 */
[----:B-1----:R-:W-:Y:S01]  /*0200*/  ISETP.EQ.U32.AND P0, PT, R0, UR4, PT ;  /* 0x0000000400007c0c */ /* 0x002fe2000bf02070 */
[----:B--2---:R-:W1:Y:S02]  /*0210*/  REDUX.SUM UR5, R4 ;  /* 0x00000000040573c4 */ /* 0x004e64000000c000 */
[----:B-1----:R-:W-:-:S10]  /*0220*/  IMAD.U32 R5, RZ, RZ, UR5 ;  /* 0x00000005ff057e24 */ /* 0x002fd4000f8e00ff */
[----:B0-----:R-:W-:Y:S01]  /*0230*/  @P0 REDG.E.ADD.STRONG.GPU desc[UR36][R2.64], R5 ;  /* 0x000000050200098e */ /* 0x001fe2000c12e124 */
[----:B------:R-:W-:Y:S05]  /*0240*/  EXIT ;  /* 0x000000000000794d */ /* 0x000fea0003800000 */
        .type           $_Z22nQueensRecursiveKerneliPi$_Z24solveNQueensRecursiveGPUiiiiiPi,@function
        .size           $_Z22nQueensRecursiveKerneliPi$_Z24solveNQueensRecursiveGPUiiiiiPi,(.L_x_11 - $_Z22nQueensRecursiveKerneliPi$_Z24solveNQueensRecursiveGPUiiiiiPi)
$_Z22nQueensRecursiveKerneliPi$_Z24solveNQueensRecursiveGPUiiiiiPi:
[----:B------:R-:W-:-:S05]  /*0250*/  VIADD R1, R1, 0xffffffd0 ;  /* 0xffffffd001017836 */ /* 0x000fca0000000000 */
[----:B------:R-:W-:Y:S04]  /*0260*/  STL [R1+0x20], R23 ;  /* 0x0000201701007387 */ /* 0x000fe80000100800 */
[----:B------:R-:W-:Y:S04]  /*0270*/  STL [R1+0x18], R21 ;  /* 0x0000181501007387 */ /* 0x000fe80000100800 */
[----:B------:R-:W-:Y:S04]  /*0280*/  STL [R1+0x14], R20 ;  /* 0x0000141401007387 */ /* 0x000fe80000100800 */
[----:B------:R0:W-:Y:S04]  /*0290*/  STL [R1+0x28], R25 ;  /* 0x0000281901007387 */ /* 0x0001e80000100800 */
[----:B------:R1:W-:Y:S04]  /*02a0*/  STL [R1+0x24], R24 ;  /* 0x0000241801007387 */ /* 0x0003e80000100800 */
[----:B------:R2:W-:Y:S01]  /*02b0*/  STL [R1+0x1c], R22 ;  /* 0x00001c1601007387 */ /* 0x0005e20000100800 */
[----:B0-----:R-:W0:Y:S05]  /*02c0*/  BMOV.32.CLEAR R25, B7 ;  /* 0x0000000007197355 */ /* 0x001e2a0000100000 */
[----:B-1----:R-:W1:Y:S05]  /*02d0*/  BMOV.32.CLEAR R24, B6 ;  /* 0x0000000006187355 */ /* 0x002e6a0000100000 */
[----:B------:R-:W-:Y:S01]  /*02e0*/  BSSY.RECONVERGENT B7, `(.L_x_0) ;  /* 0x000002a000077945 */ /* 0x000fe20003800200 */
[----:B------:R3:W-:Y:S01]  /*02f0*/  STL [R1+0x10], R19 ;  /* 0x0000101301007387 */ /* 0x0007e20000100800 */
[----:B--2---:R-:W-:-:S03]  /*0300*/  MOV R22, R4 ;  /* 0x0000000400167202 */ /* 0x004fc60000000f00 */
[----:B------:R2:W-:Y:S04]  /*0310*/  STL [R1+0xc], R18 ;  /* 0x00000c1201007387 */ /* 0x0005e80000100800 */
[----:B------:R4:W-:Y:S01]  /*0320*/  STL [R1+0x8], R17 ;  /* 0x0000081101007387 */ /* 0x0009e20000100800 */
[----:B---3--:R-:W-:-:S03]  /*0330*/  IMAD.MOV.U32 R19, RZ, RZ, R5 ;  /* 0x000000ffff137224 */ /* 0x008fc600078e0005 */
[----:B------:R3:W-:Y:S01]  /*0340*/  STL [R1+0x4], R16 ;  /* 0x0000041001007387 */ /* 0x0007e20000100800 */
[----:B--2---:R-:W-:-:S03]  /*0350*/  IMAD.MOV.U32 R18, RZ, RZ, R6 ;  /* 0x000000ffff127224 */ /* 0x004fc600078e0006 */
[----:B------:R2:W-:Y:S01]  /*0360*/  STL [R1], R2 ;  /* 0x0000000201007387 */ /* 0x0005e20000100800 */
[----:B----4-:R-:W-:Y:S01]  /*0370*/  IMAD.MOV.U32 R17, RZ, RZ, R7 ;  /* 0x000000ffff117224 */ /* 0x010fe200078e0007 */
[----:B---3--:R-:W-:Y:S01]  /*0380*/  MOV R16, R8 ;  /* 0x0000000800107202 */ /* 0x008fe20000000f00 */
[----:B--2---:R-:W-:-:S03]  /*0390*/  IMAD.MOV.U32 R2, RZ, RZ, R9 ;  /* 0x000000ffff027224 */ /* 0x004fc600078e0009 */
[----:B------:R-:W-:-:S13]  /*03a0*/  ISETP.NE.AND P0, PT, R22, R17, PT ;  /* 0x000000111600720c */ /* 0x000fda0003f05270 */
[----:B01----:R-:W-:Y:S05]  /*03b0*/  @P0 BRA `(.L_x_1) ;  /* 0x0000000000180947 */ /* 0x003fea0003800000 */
[----:B------:R-:W0:Y:S02]  /*03c0*/  LDCU UR4, c[0x0][0x2f8] ;  /* 0x00005f00ff0477ac */ /* 0x000e240008000800 */
[----:B0-----:R-:W-:-:S05]  /*03d0*/  VIADD R3, R16, -UR4 ;  /* 0x8000000410037c36 */ /* 0x001fca0008000000 */
[----:B------:R-:W2:Y:S02]  /*03e0*/  LDL R0, [R3] ;  /* 0x0000000003007983 */ /* 0x000ea40000100800 */
[----:B--2---:R-:W-:-:S05]  /*03f0*/  VIADD R0, R0, 0x1 ;  /* 0x0000000100007836 */ /* 0x004fca0000000000 */
[----:B------:R0:W-:Y:S01]  /*0400*/  STL [R3], R0 ;  /* 0x0000000003007387 */ /* 0x0001e20000100800 */
[----:B------:R-:W-:Y:S05]  /*0410*/  BRA `(.L_x_2) ;  /* 0x0000000000587947 */ /* 0x000fea0003800000 */
.L_x_1:
[----:B------:R-:W-:-:S04]  /*0420*/  LOP3.LUT R0, R18, R19, R22, 0xfe, !PT ;  /* 0x0000001312007212 */ /* 0x000fc800078efe16 */
[----:B------:R-:W-:-:S04]  /*0430*/  LOP3.LUT R0, RZ, R0, RZ, 0x33, !PT ;  /* 0x00000000ff007212 */ /* 0x000fc800078e33ff */
[----:B------:R-:W-:-:S13]  /*0440*/  LOP3.LUT P0, R23, R17, RZ, R0, 0xa0, !PT ;  /* 0x000000ff11177212 */ /* 0x000fda000780a000 */
[----:B------:R-:W-:Y:S05]  /*0450*/  @!P0 BRA `(.L_x_2) ;  /* 0x0000000000488947 */ /* 0x000fea0003800000 */
[----:B------:R-:W-:Y:S01]  /*0460*/  BSSY.RECONVERGENT B6, `(.L_x_2) ;  /* 0x0000011000067945 */ /* 0x000fe20003800200 */
.L_x_3:
[----:B------:R-:W-:Y:S01]  /*0470*/  IMAD.MOV R4, RZ, RZ, -R23 ;  /* 0x000000ffff047224 */ /* 0x000fe200078e0a17 */
[----:B------:R-:W-:Y:S01]  /*0480*/  MOV R7, R17 ;  /* 0x0000001100077202 */ /* 0x000fe20000000f00 */
[----:B------:R-:W-:Y:S01]  /*0490*/  IMAD.MOV.U32 R8, RZ, RZ, R16 ;  /* 0x000000ffff087224 */ /* 0x000fe200078e0010 */
[----:B------:R-:W-:Y:S01]  /*04a0*/  MOV R20, 0x550 ;  /* 0x0000055000147802 */ /* 0x000fe20000000f00 */
[----:B------:R-:W-:Y:S01]  /*04b0*/  IMAD.MOV.U32 R9, RZ, RZ, R2 ;  /* 0x000000ffff097224 */ /* 0x000fe200078e0002 */
[----:B------:R-:W-:Y:S01]  /*04c0*/  LOP3.LUT R4, R23, R4, RZ, 0xc0, !PT ;  /* 0x0000000417047212 */ /* 0x000fe200078ec0ff */
[----:B------:R-:W-:-:S03]  /*04d0*/  IMAD.MOV.U32 R21, RZ, RZ, 0x0 ;  /* 0x00000000ff157424 */ /* 0x000fc600078e00ff */
[C---:B------:R-:W-:Y:S01]  /*04e0*/  LOP3.LUT R5, R4.reuse, R19, RZ, 0xfc, !PT ;  /* 0x0000001304057212 */ /* 0x040fe200078efcff */
[----:B------:R-:W-:Y:S01]  /*04f0*/  IMAD.IADD R23, R23, 0x1, -R4 ;  /* 0x0000000117177824 */ /* 0x000fe200078e0a04 */
[C---:B------:R-:W-:Y:S02]  /*0500*/  LOP3.LUT R6, R4.reuse, R18, RZ, 0xfc, !PT ;  /* 0x0000001204067212 */ /* 0x040fe400078efcff */
[----:B------:R-:W-:Y:S02]  /*0510*/  LOP3.LUT R4, R4, R22, RZ, 0xfc, !PT ;  /* 0x0000001604047212 */ /* 0x000fe400078efcff */
[----:B------:R-:W-:Y:S02]  /*0520*/  SHF.L.U32 R5, R5, 0x1, RZ ;  /* 0x0000000105057819 */ /* 0x000fe400000006ff */
[----:B------:R-:W-:-:S07]  /*0530*/  SHF.R.S32.HI R6, RZ, 0x1, R6 ;  /* 0x00000001ff067819 */ /* 0x000fce0000011406 */
[----:B------:R-:W-:Y:S05]  /*0540*/  CALL.REL.NOINC `($_Z22nQueensRecursiveKerneliPi$_Z24solveNQueensRecursiveGPUiiiiiPi) ;  /* 0xfffffffc00407944 */ /* 0x000fea0003c3ffff */
[----:B------:R-:W-:-:S13]  /*0550*/  ISETP.NE.AND P0, PT, R23, RZ, PT ;  /* 0x000000ff1700720c */ /* 0x000fda0003f05270 */
[----:B------:R-:W-:Y:S05]  /*0560*/  @P0 BRA `(.L_x_3) ;  /* 0xfffffffc00c00947 */ /* 0x000fea000383ffff */
[----:B------:R-:W-:Y:S05]  /*0570*/  BSYNC.RECONVERGENT B6 ;  /* 0x0000000000067941 */ /* 0x000fea0003800200 */
.L_x_2:
[----:B------:R-:W-:Y:S05]  /*0580*/  BSYNC.RECONVERGENT B7 ;  /* 0x0000000000077941 */ /* 0x000fea0003800200 */
.L_x_0:
[----:B------:R-:W0:Y:S01]  /*0590*/  LDL R20, [R1+0x14] ;  /* 0x0000140001147983 */ /* 0x000e220000100800 */
[----:B------:R1:W-:Y:S05]  /*05a0*/  BMOV.32 B6, R24 ;  /* 0x0000001806007356 */ /* 0x0003ea0000000000 */
[----:B------:R-:W0:Y:S01]  /*05b0*/  LDL R21, [R1+0x18] ;  /* 0x0000180001157983 */ /* 0x000e220000100800 */
[----:B------:R2:W-:Y:S05]  /*05c0*/  BMOV.32 B7, R25 ;  /* 0x0000001907007356 */ /* 0x0005ea0000000000 */
[----:B------:R-:W0:Y:S04]  /*05d0*/  LDL R2, [R1] ;  /* 0x0000000001027983 */ /* 0x000e280000100800 */
[----:B------:R-:W0:Y:S04]  /*05e0*/  LDL R16, [R1+0x4] ;  /* 0x0000040001107983 */ /* 0x000e280000100800 */
[----:B------:R-:W0:Y:S04]  /*05f0*/  LDL R17, [R1+0x8] ;  /* 0x0000080001117983 */ /* 0x000e280000100800 */
[----:B------:R-:W0:Y:S04]  /*0600*/  LDL R18, [R1+0xc] ;  /* 0x00000c0001127983 */ /* 0x000e280000100800 */
[----:B------:R-:W0:Y:S04]  /*0610*/  LDL R19, [R1+0x10] ;  /* 0x0000100001137983 */ /* 0x000e280000100800 */
[----:B------:R-:W0:Y:S04]  /*0620*/  LDL R22, [R1+0x1c] ;  /* 0x00001c0001167983 */ /* 0x000e280000100800 */
[----:B------:R-:W0:Y:S04]  /*0630*/  LDL R23, [R1+0x20] ;  /* 0x0000200001177983 */ /* 0x000e280000100800 */
[----:B-1----:R-:W0:Y:S04]  /*0640*/  LDL R24, [R1+0x24] ;  /* 0x0000240001187983 */ /* 0x002e280000100800 */
[----:B--2---:R1:W0:Y:S02]  /*0650*/  LDL R25, [R1+0x28] ;  /* 0x0000280001197983 */ /* 0x0042240000100800 */
[----:B-1----:R-:W-:Y:S01]  /*0660*/  VIADD R1, R1, 0x30 ;  /* 0x0000003001017836 */ /* 0x002fe20000000000 */
[----:B0-----:R-:W-:Y:S06]  /*0670*/  RET.REL.NODEC R20 `(_Z22nQueensRecursiveKerneliPi) ;  /* 0xfffffff814607950 */ /* 0x001fec0003c3ffff */
.L_x_4:
[----:B------:R-:W-:-:S00]  /*0680*/  BRA `(.L_x_4) ;  /* 0xfffffffc00fc7947 */ /* 0x000fc0000383ffff */
[----:B------:R-:W-:-:S00]  /*0690*/  NOP ;  /* 0x0000000000007918 */ /* 0x000fc00000000000 */
        /* <DEDUP_REMOVED lines=14> */
.L_x_11:


//--------------------- .text._Z22nQueensIterativeKerneliPi --------------------------
	.section	.text._Z22nQueensIterativeKerneliPi,"ax",@progbits
	.align	128
        .global         _Z22nQueensIterativeKerneliPi
        .type           _Z22nQueensIterativeKerneliPi,@function
        .size           _Z22nQueensIterativeKerneliPi,(.L_x_13 - _Z22nQueensIterativeKerneliPi)
        .other          _Z22nQueensIterativeKerneliPi,@"STO_CUDA_ENTRY STV_DEFAULT"
_Z22nQueensIterativeKerneliPi:
.text._Z22nQueensIterativeKerneliPi:
[----:B------:R-:W0:Y:S01]  /*0000*/  LDC R1, c[0x0][0x37c] ;  /* 0x0000df00ff017b82 */ /* 0x000e220000000800 */
[----:B------:R-:W1:Y:S07]  /*0010*/  S2R R3, SR_TID.X ;  /* 0x0000000000037919 */ /* 0x000e6e0000002100 */
[----:B------:R-:W1:Y:S01]  /*0020*/  S2UR UR5, SR_CTAID.X ;  /* 0x00000000000579c3 */ /* 0x000e620000002500 */
[----:B------:R-:W2:Y:S01]  /*0030*/  LDCU UR4, c[0x0][0x380] ;  /* 0x00007000ff0477ac */ /* 0x000ea20008000800 */
[----:B0-----:R-:W-:-:S06]  /*0040*/  VIADD R1, R1, 0xffffff80 ;  /* 0xffffff8001017836 */ /* 0x001fcc0000000000 */
[----:B------:R-:W1:Y:S02]  /*0050*/  LDC R0, c[0x0][0x360] ;  /* 0x0000d800ff007b82 */ /* 0x000e640000000800 */
[----:B-1----:R-:W-:-:S05]  /*0060*/  IMAD R3, R0, UR5, R3 ;  /* 0x0000000500037c24 */ /* 0x002fca000f8e0203 */
[----:B--2---:R-:W-:-:S13]  /*0070*/  ISETP.GE.AND P0, PT, R3, UR4, PT ;  /* 0x0000000403007c0c */ /* 0x004fda000bf06270 */
[----:B------:R-:W-:Y:S05]  /*0080*/  @P0 EXIT ;  /* 0x000000000000094d */ /* 0x000fea0003800000 */
[----:B------:R-:W-:Y:S01]  /*0090*/  IMAD.MOV.U32 R2, RZ, RZ, 0x1 ;  /* 0x00000001ff027424 */ /* 0x000fe200078e00ff */
[----:B------:R-:W-:Y:S01]  /*00a0*/  UMOV UR5, 0xffffffff ;  /* 0xffffffff00057882 */ /* 0x000fe20000000000 */
[----:B------:R-:W-:Y:S01]  /*00b0*/  IMAD.MOV.U32 R0, RZ, RZ, 0x2 ;  /* 0x00000002ff007424 */ /* 0x000fe200078e00ff */
[----:B------:R-:W-:Y:S01]  /*00c0*/  USHF.L.U32 UR4, UR5, UR4, URZ ;  /* 0x0000000405047299 */ /* 0x000fe200080006ff */
[----:B------:R-:W-:Y:S01]  /*00d0*/  BSSY.RECONVERGENT B0, `(.L_x_5) ;  /* 0x000002f000007945 */ /* 0x000fe20003800200 */
[-C--:B------:R-:W-:Y:S01]  /*00e0*/  SHF.L.U32 R2, R2, R3.reuse, RZ ;  /* 0x0000000302027219 */ /* 0x080fe200000006ff */
[----:B------:R-:W-:Y:S01]  /*00f0*/  IMAD.MOV.U32 R6, RZ, RZ, RZ ;  /* 0x000000ffff067224 */ /* 0x000fe200078e00ff */
[----:B------:R-:W-:Y:S01]  /*0100*/  SHF.L.U32 R3, R0, R3, RZ ;  /* 0x0000000300037219 */ /* 0x000fe200000006ff */
[----:B------:R-:W-:Y:S01]  /*0110*/  ULOP3.LUT UR5, URZ, UR4, URZ, 0x33, !UPT ;  /* 0x00000004ff057292 */ /* 0x000fe2000f8e33ff */
[----:B------:R-:W-:Y:S01]  /*0120*/  SHF.R.S32.HI R4, RZ, 0x1, R2 ;  /* 0x00000001ff047819 */ /* 0x000fe20000011402 */
[----:B------:R-:W-:Y:S01]  /*0130*/  IMAD.MOV.U32 R0, RZ, RZ, R1 ;  /* 0x000000ffff007224 */ /* 0x000fe200078e0001 */
[----:B------:R-:W0:Y:S01]  /*0140*/  LDCU.64 UR6, c[0x0][0x358] ;  /* 0x00006b00ff0677ac */ /* 0x000e220008000a00 */
[----:B------:R1:W-:Y:S01]  /*0150*/  STL.64 [R1], R2 ;  /* 0x0000000201007387 */ /* 0x0003e20000100a00 */
[----:B------:R-:W-:Y:S01]  /*0160*/  IMAD.MOV.U32 R7, RZ, RZ, 0x3 ;  /* 0x00000003ff077424 */ /* 0x000fe200078e00ff */
[----:B------:R-:W-:-:S02]  /*0170*/  MOV R5, UR5 ;  /* 0x0000000500057c02 */ /* 0x000fc40008000f00 */
[----:B------:R1:W-:Y:S05]  /*0180*/  STL [R1+0x8], R4 ;  /* 0x0000080401007387 */ /* 0x0003ea0000100800 */
.L_x_9:
[----:B-1----:R-:W-:-:S05]  /*0190*/  IMAD R2, R7, 0x4, R0 ;  /* 0x0000000407027824 */ /* 0x002fca00078e0200 */
[----:B------:R-:W2:Y:S01]  /*01a0*/  LDL R14, [R2+-0xc] ;  /* 0xfffff400020e7983 */ /* 0x000ea20000100800 */
[C---:B------:R-:W-:Y:S01]  /*01b0*/  VIADD R3, R7.reuse, 0xffffffff ;  /* 0xffffffff07037836 */ /* 0x040fe20000000000 */
[----:B------:R-:W-:Y:S01]  /*01c0*/  BSSY.RECONVERGENT B1, `(.L_x_6) ;  /* 0x000001d000017945 */ /* 0x000fe20003800200 */
[----:B------:R-:W-:Y:S02]  /*01d0*/  VIADD R7, R7, 0xfffffffd ;  /* 0xfffffffd07077836 */ /* 0x000fe40000000000 */
[----:B------:R-:W-:Y:S01]  /*01e0*/  IMAD R3, R3, 0x4, R0 ;  /* 0x0000000403037824 */ /* 0x000fe200078e0200 */
[----:B--2---:R-:W-:-:S13]  /*01f0*/  ISETP.NE.AND P0, PT, R14, R5, PT ;  /* 0x000000050e00720c */ /* 0x004fda0003f05270 */
[----:B------:R-:W-:Y:S01]  /*0200*/  @!P0 IADD3 R6, PT, PT, R6, 0x1, RZ ;  /* 0x0000000106068810 */ /* 0x000fe20007ffe0ff */
[----:B------:R-:W-:Y:S06]  /*0210*/  @!P0 BRA `(.L_x_7) ;  /* 0x00000000005c8947 */ /* 0x000fec0003800000 */
[----:B------:R-:W2:Y:S04]  /*0220*/  LDL R12, [R3] ;  /* 0x00000000030c7983 */ /* 0x000ea80000100800 */
[----:B------:R-:W2:Y:S01]  /*0230*/  LDL R11, [R2+-0x8] ;  /* 0xfffff800020b7983 */ /* 0x000ea20000100800 */
[----:B------:R-:W-:-:S06]  /*0240*/  ULOP3.LUT UR5, URZ, UR4, URZ, 0x33, !UPT ;  /* 0x00000004ff057292 */ /* 0x000fcc000f8e33ff */
[----:B------:R-:W-:Y:S01]  /*0250*/  IMAD.U32 R5, RZ, RZ, UR5 ;  /* 0x00000005ff057e24 */ /* 0x000fe2000f8e00ff */
[----:B--2---:R-:W-:-:S04]  /*0260*/  LOP3.LUT R4, R14, R11, R12, 0xfe, !PT ;  /* 0x0000000b0e047212 */ /* 0x004fc800078efe0c */
[----:B------:R-:W-:-:S04]  /*0270*/  LOP3.LUT R4, RZ, R4, RZ, 0x33, !PT ;  /* 0x00000004ff047212 */ /* 0x000fc800078e33ff */
[----:B------:R-:W-:-:S13]  /*0280*/  LOP3.LUT P0, R4, R4, RZ, R5, 0xa0, !PT ;  /* 0x000000ff04047212 */ /* 0x000fda000780a005 */
[----:B------:R-:W-:Y:S05]  /*0290*/  @!P0 BRA `(.L_x_7) ;  /* 0x00000000003c8947 */ /* 0x000fea0003800000 */
.L_x_8:
[----:B------:R-:W-:Y:S02]  /*02a0*/  IMAD.MOV R3, RZ, RZ, -R4 ;  /* 0x000000ffff037224 */ /* 0x000fe400078e0a04 */
[C---:B-1----:R-:W-:Y:S02]  /*02b0*/  IMAD R9, R7.reuse, 0x4, R0 ;  /* 0x0000000407097824 */ /* 0x042fe400078e0200 */
[----:B------:R-:W-:Y:S01]  /*02c0*/  VIADD R7, R7, 0x3 ;  /* 0x0000000307077836 */ /* 0x000fe20000000000 */
[----:B------:R-:W-:-:S04]  /*02d0*/  LOP3.LUT R3, R4, R3, RZ, 0xc0, !PT ;  /* 0x0000000304037212 */ /* 0x000fc800078ec0ff */
[C---:B------:R-:W-:Y:S02]  /*02e0*/  LOP3.LUT R8, R3.reuse, R11, RZ, 0xfc, !PT ;  /* 0x0000000b03087212 */ /* 0x040fe400078efcff */
[C---:B------:R-:W-:Y:S02]  /*02f0*/  LOP3.LUT R10, R3.reuse, R12, RZ, 0xfc, !PT ;  /* 0x0000000c030a7212 */ /* 0x040fe400078efcff */
[C---:B------:R-:W-:Y:S01]  /*0300*/  LOP3.LUT R2, R3.reuse, R14, RZ, 0xfc, !PT ;  /* 0x0000000e03027212 */ /* 0x040fe200078efcff */
[----:B------:R-:W-:Y:S01]  /*0310*/  IMAD.SHL.U32 R8, R8, 0x2, RZ ;  /* 0x0000000208087824 */ /* 0x000fe200078e00ff */
[----:B------:R-:W-:Y:S02]  /*0320*/  SHF.R.S32.HI R10, RZ, 0x1, R10 ;  /* 0x00000001ff0a7819 */ /* 0x000fe4000001140a */
[----:B------:R-:W-:Y:S01]  /*0330*/  IADD3 R4, PT, PT, -R3, R4, RZ ;  /* 0x0000000403047210 */ /* 0x000fe20007ffe1ff */
[----:B------:R1:W-:Y:S03]  /*0340*/  STL [R9], R2 ;  /* 0x0000000209007387 */ /* 0x0003e60000100800 */
[----:B------:R-:W-:Y:S01]  /*0350*/  ISETP.NE.AND P0, PT, R4, RZ, PT ;  /* 0x000000ff0400720c */ /* 0x000fe20003f05270 */
[----:B------:R1:W-:Y:S04]  /*0360*/  STL [R9+0x4], R8 ;  /* 0x0000040809007387 */ /* 0x0003e80000100800 */
[----:B------:R1:W-:Y:S08]  /*0370*/  STL [R9+0x8], R10 ;  /* 0x0000080a09007387 */ /* 0x0003f00000100800 */
[----:B------:R-:W-:Y:S05]  /*0380*/  @P0 BRA `(.L_x_8) ;  /* 0xfffffffc00c40947 */ /* 0x000fea000383ffff */
.L_x_7:
[----:B0-----:R-:W-:Y:S05]  /*0390*/  BSYNC.RECONVERGENT B1 ;  /* 0x0000000000017941 */ /* 0x001fea0003800200 */
.L_x_6:
[----:B------:R-:W-:-:S13]  /*03a0*/  ISETP.GT.AND P0, PT, R7, RZ, PT ;  /* 0x000000ff0700720c */ /* 0x000fda0003f04270 */
[----:B------:R-:W-:Y:S05]  /*03b0*/  @P0 BRA `(.L_x_9) ;  /* 0xfffffffc00740947 */ /* 0x000fea000383ffff */
[----:B------:R-:W-:Y:S05]  /*03c0*/  BSYNC.RECONVERGENT B0 ;  /* 0x0000000000007941 */ /* 0x000fea0003800200 */
.L_x_5:
[----:B------:R-:W0:Y:S01]  /*03d0*/  S2R R0, SR_LANEID ;  /* 0x0000000000007919 */ /* 0x000e220000000000 */
[----:B------:R-:W2:Y:S08]  /*03e0*/  REDUX.SUM UR8, R6 ;  /* 0x00000000060873c4 */ /* 0x000eb0000000c000 */
[----:B-1----:R-:W1:Y:S01]  /*03f0*/  LDC.64 R2, c[0x0][0x388] ;  /* 0x0000e200ff027b82 */ /* 0x002e620000000a00 */
[----:B------:R-:W-:-:S02]  /*0400*/  VOTEU.ANY UR5, UPT, PT ;  /* 0x0000000000057886 */ /* 0x000fc400038e0100 */
[----:B------:R-:W-:Y:S01]  /*0410*/  UFLO.U32 UR5, UR5 ;  /* 0x00000005000572bd */ /* 0x000fe200080e0000 */
[----:B--2---:R-:W-:-:S05]  /*0420*/  IMAD.U32 R5, RZ, RZ, UR8 ;  /* 0x00000008ff057e24 */ /* 0x004fca000f8e00ff */
[----:B0-----:R-:W-:-:S13]  /*0430*/  ISETP.EQ.U32.AND P0, PT, R0, UR5, PT ;  /* 0x0000000500007c0c */ /* 0x001fda000bf02070 */
[----:B-1----:R-:W-:Y:S01]  /*0440*/  @P0 REDG.E.ADD.STRONG.GPU desc[UR6][R2.64], R5 ;  /* 0x000000050200098e */ /* 0x002fe2000c12e106 */
[----:B------:R-:W-:Y:S05]  /*0450*/  EXIT ;  /* 0x000000000000794d */ /* 0x000fea0003800000 */
.L_x_10:
        /* <DEDUP_REMOVED lines=10> */
.L_x_13:


//--------------------- .nv.shared.reserved.0     --------------------------
	.section	.nv.shared.reserved.0,"aw",@nobits
	.weak		__nv_reservedSMEM_offset_0_alias
	.size		__nv_reservedSMEM_offset_0_alias, 0, 64
	.other		__nv_reservedSMEM_offset_0_alias,@"STO_CUDA_RESERVED_SHARED STV_DEFAULT"
__nv_reservedSMEM_offset_0_alias:
	.zero		0
	.zero		64


//--------------------- .nv.constant0._Z22nQueensRecursiveKerneliPi --------------------------
	.section	.nv.constant0._Z22nQueensRecursiveKerneliPi,"a",@progbits
	.sectionflags	@""
	.align	4
.nv.constant0._Z22nQueensRecursiveKerneliPi:
	.zero		912


//--------------------- .nv.constant0._Z22nQueensIterativeKerneliPi --------------------------
	.section	.nv.constant0._Z22nQueensIterativeKerneliPi,"a",@progbits
	.sectionflags	@""
	.align	4
.nv.constant0._Z22nQueensIterativeKerneliPi:
	.zero		912


//--------------------- SYMBOLS --------------------------

	.type		.nv.reservedSmem.offset0,@object
	.size		.nv.reservedSmem.offset0,0x4
